	.headerflags	@"EF_CUDA_TEXMODE_UNIFIED EF_CUDA_64BIT_ADDRESS EF_CUDA_ACCELERATORS EF_CUDA_SM90 EF_CUDA_VIRTUAL_SM(EF_CUDA_SM90)"
	.elftype	@"ET_EXEC"


//--------------------- .nv.info                  --------------------------
	.section	.nv.info,"",@"SHT_CUDA_INFO"
	.align	4


	//----- nvinfo : EIATTR_REGCOUNT
	.align		4
        /*0000*/ 	.byte	0x04, 0x2f
        /*0002*/ 	.short	(.L_1 - .L_0)
	.align		4
.L_0:
        /*0004*/ 	.word	index@(triton_poi_fused__prelu_kernel__unsafe_index_add_mul_sub_59)
        /*0008*/ 	.word	0x00000020


	//----- nvinfo : EIATTR_MIN_STACK_SIZE
	.align		4
.L_1:
        /*000c*/ 	.byte	0x04, 0x12
        /*000e*/ 	.short	(.L_3 - .L_2)
	.align		4
.L_2:
        /*0010*/ 	.word	index@(triton_poi_fused__prelu_kernel__unsafe_index_add_mul_sub_59)
        /*0014*/ 	.word	0x00000000


	//----- nvinfo : EIATTR_FRAME_SIZE
	.align		4
.L_3:
        /*0018*/ 	.byte	0x04, 0x11
        /*001a*/ 	.short	(.L_5 - .L_4)
	.align		4
.L_4:
        /*001c*/ 	.word	index@(triton_poi_fused__prelu_kernel__unsafe_index_add_mul_sub_59)
        /*0020*/ 	.word	0x00000000


	//----- nvinfo : EIATTR_MIN_STACK_SIZE
	.align		4
.L_5:
        /*0024*/ 	.byte	0x04, 0x12
        /*0026*/ 	.short	(.L_7 - .L_6)
	.align		4
.L_6:
        /*0028*/ 	.word	index@(triton_poi_fused__prelu_kernel__unsafe_index_add_mul_sub_59)
        /*002c*/ 	.word	0x00000000
.L_7:


//--------------------- .nv.info.triton_poi_fused__prelu_kernel__unsafe_index_add_mul_sub_59 --------------------------
	.section	.nv.info.triton_poi_fused__prelu_kernel__unsafe_index_add_mul_sub_59,"",@"SHT_CUDA_INFO"
	.sectionflags	@""
	.align	4


	//----- nvinfo : EIATTR_CUDA_API_VERSION
	.align		4
        /*0000*/ 	.byte	0x04, 0x37
        /*0002*/ 	.short	(.L_9 - .L_8)
.L_8:
        /*0004*/ 	.word	0x0000007c


	//----- nvinfo : EIATTR_KPARAM_INFO
	.align		4
.L_9:
        /*0008*/ 	.byte	0x04, 0x17
        /*000a*/ 	.short	(.L_11 - .L_10)
.L_10:
        /*000c*/ 	.word	0x00000000
        /*0010*/ 	.short	0x0009
        /*0012*/ 	.short	0x0048
        /*0014*/ 	.byte	0x00, 0xf0, 0x11, 0x00


	//----- nvinfo : EIATTR_KPARAM_INFO
	.align		4
.L_11:
        /*0018*/ 	.byte	0x04, 0x17
        /*001a*/ 	.short	(.L_13 - .L_12)
.L_12:
        /*001c*/ 	.word	0x00000000
        /*0020*/ 	.short	0x0008
        /*0022*/ 	.short	0x0040
        /*0024*/ 	.byte	0x00, 0xf4, 0x21, 0x00


	//----- nvinfo : EIATTR_KPARAM_INFO
	.align		4
.L_13:
        /*0028*/ 	.byte	0x04, 0x17
        /*002a*/ 	.short	(.L_15 - .L_14)
.L_14:
        /*002c*/ 	.word	0x00000000
        /*0030*/ 	.short	0x0007
        /*0032*/ 	.short	0x0038
        /*0034*/ 	.byte	0x00, 0xf4, 0x21, 0x00


	//----- nvinfo : EIATTR_KPARAM_INFO
	.align		4
.L_15:
        /*0038*/ 	.byte	0x04, 0x17
        /*003a*/ 	.short	(.L_17 - .L_16)
.L_16:
        /*003c*/ 	.word	0x00000000
        /*0040*/ 	.short	0x0006
        /*0042*/ 	.short	0x0030
        /*0044*/ 	.byte	0x00, 0xf4, 0x21, 0x00


	//----- nvinfo : EIATTR_KPARAM_INFO
	.align		4
.L_17:
        /*0048*/ 	.byte	0x04, 0x17
        /*004a*/ 	.short	(.L_19 - .L_18)
.L_18:
        /*004c*/ 	.word	0x00000000
        /*0050*/ 	.short	0x0005
        /*0052*/ 	.short	0x0028
        /*0054*/ 	.byte	0x00, 0xf4, 0x21, 0x00


	//----- nvinfo : EIATTR_KPARAM_INFO
	.align		4
.L_19:
        /*0058*/ 	.byte	0x04, 0x17
        /*005a*/ 	.short	(.L_21 - .L_20)
.L_20:
        /*005c*/ 	.word	0x00000000
        /*0060*/ 	.short	0x0004
        /*0062*/ 	.short	0x0020
        /*0064*/ 	.byte	0x00, 0xf4, 0x21, 0x00


	//----- nvinfo : EIATTR_KPARAM_INFO
	.align		4
.L_21:
        /*0068*/ 	.byte	0x04, 0x17
        /*006a*/ 	.short	(.L_23 - .L_22)
.L_22:
        /*006c*/ 	.word	0x00000000
        /*0070*/ 	.short	0x0003
        /*0072*/ 	.short	0x0018
        /*0074*/ 	.byte	0x00, 0xf4, 0x21, 0x00


	//----- nvinfo : EIATTR_KPARAM_INFO
	.align		4
.L_23:
        /*0078*/ 	.byte	0x04, 0x17
        /*007a*/ 	.short	(.L_25 - .L_24)
.L_24:
        /*007c*/ 	.word	0x00000000
        /*0080*/ 	.short	0x0002
        /*0082*/ 	.short	0x0010
        /*0084*/ 	.byte	0x00, 0xf4, 0x21, 0x00


	//----- nvinfo : EIATTR_KPARAM_INFO
	.align		4
.L_25:
        /*0088*/ 	.byte	0x04, 0x17
        /*008a*/ 	.short	(.L_27 - .L_26)
.L_26:
        /*008c*/ 	.word	0x00000000
        /*0090*/ 	.short	0x0001
        /*0092*/ 	.short	0x0008
        /*0094*/ 	.byte	0x00, 0xf4, 0x21, 0x00


	//----- nvinfo : EIATTR_KPARAM_INFO
	.align		4
.L_27:
        /*0098*/ 	.byte	0x04, 0x17
        /*009a*/ 	.short	(.L_29 - .L_28)
.L_28:
        /*009c*/ 	.word	0x00000000
        /*00a0*/ 	.short	0x0000
        /*00a2*/ 	.short	0x0000
        /*00a4*/ 	.byte	0x00, 0xf4, 0x21, 0x00


	//----- nvinfo : EIATTR_SPARSE_MMA_MASK
	.align		4
.L_29:
        /*00a8*/ 	.byte	0x03, 0x50
        /*00aa*/ 	.short	0x0000


	//----- nvinfo : EIATTR_MAXREG_COUNT
	.align		4
        /*00ac*/ 	.byte	0x03, 0x1b
        /*00ae*/ 	.short	0x00ff


	//----- nvinfo : EIATTR_EXIT_INSTR_OFFSETS
	.align		4
        /*00b0*/ 	.byte	0x04, 0x1c
        /*00b2*/ 	.short	(.L_31 - .L_30)


	//   ....[0]....
.L_30:
        /*00b4*/ 	.word	0x00000910


	//----- nvinfo : EIATTR_REQNTID
	.align		4
.L_31:
        /*00b8*/ 	.byte	0x04, 0x10
        /*00ba*/ 	.short	(.L_33 - .L_32)
.L_32:
        /*00bc*/ 	.word	0x00000100
        /*00c0*/ 	.word	0x00000001
        /*00c4*/ 	.word	0x00000001


	//----- nvinfo : EIATTR_CBANK_PARAM_SIZE
	.align		4
.L_33:
        /*00c8*/ 	.byte	0x03, 0x19
        /*00ca*/ 	.short	0x004c


	//----- nvinfo : EIATTR_PARAM_CBANK
	.align		4
        /*00cc*/ 	.byte	0x04, 0x0a
        /*00ce*/ 	.short	(.L_35 - .L_34)
	.align		4
.L_34:
        /*00d0*/ 	.word	index@(.nv.constant0.triton_poi_fused__prelu_kernel__unsafe_index_add_mul_sub_59)
        /*00d4*/ 	.short	0x0210
        /*00d6*/ 	.short	0x004c


	//----- nvinfo : EIATTR_SW_WAR
	.align		4
.L_35:
        /*00d8*/ 	.byte	0x04, 0x36
        /*00da*/ 	.short	(.L_37 - .L_36)
.L_36:
        /*00dc*/ 	.word	0x00000008
.L_37:


//--------------------- .nv.callgraph             --------------------------
	.section	.nv.callgraph,"",@"SHT_CUDA_CALLGRAPH"
	.align	4
	.sectionentsize	8
	.align		4
        /*0000*/ 	.word	0x00000000
	.align		4
        /*0004*/ 	.word	0xffffffff
	.align		4
        /*0008*/ 	.word	0x00000000
	.align		4
        /*000c*/ 	.word	0xfffffffe
	.align		4
        /*0010*/ 	.word	0x00000000
	.align		4
        /*0014*/ 	.word	0xfffffffd
	.align		4
        /*0018*/ 	.word	0x00000000
	.align		4
        /*001c*/ 	.word	0xfffffffc


//--------------------- .text.triton_poi_fused__prelu_kernel__unsafe_index_add_mul_sub_59 --------------------------
	.section	.text.triton_poi_fused__prelu_kernel__unsafe_index_add_mul_sub_59,"ax",@progbits
	.align	128
        .global         triton_poi_fused__prelu_kernel__unsafe_index_add_mul_sub_59
        .type           triton_poi_fused__prelu_kernel__unsafe_index_add_mul_sub_59,@function
        .size           triton_poi_fused__prelu_kernel__unsafe_index_add_mul_sub_59,(.L_x_1 - triton_poi_fused__prelu_kernel__unsafe_index_add_mul_sub_59)
        .other          triton_poi_fused__prelu_kernel__unsafe_index_add_mul_sub_59,@"STO_CUDA_ENTRY STV_DEFAULT"
triton_poi_fused__prelu_kernel__unsafe_index_add_mul_sub_59:
.text.triton_poi_fused__prelu_kernel__unsafe_index_add_mul_sub_59:
[----:B------:R-:W-:Y:S01]  /*0000*/  LDC R1, c[0x0][0x28] ;  /* 0x00000a00ff017b82 */ /* 0x000fe20000000800 */
[----:B------:R-:W1:Y:S07]  /*0010*/  S2R R0, SR_TID.X ;  /* 0x0000000000007919 */ /* 0x000e6e0000002100 */
[----:B------:R-:W2:Y:S01]  /*0020*/  LDC.64 R14, c[0x0][0x218] ;  /* 0x00008600ff0e7b82 */ /* 0x000ea20000000a00 */
[----:B------:R-:W-:Y:S01]  /*0030*/  ULDC.64 UR4, c[0x0][0x208] ;  /* 0x0000820000047ab9 */ /* 0x000fe20000000a00 */
[----:B------:R-:W-:Y:S01]  /*0040*/  ULDC.64 UR6, c[0x0][0x228] ;  /* 0x00008a0000067ab9 */ /* 0x000fe20000000a00 */
[----:B------:R-:W3:Y:S05]  /*0050*/  S2R R16, SR_CTAID.X ;  /* 0x0000000000107919 */ /* 0x000eea0000002500 */
[----:B------:R-:W4:Y:S08]  /*0060*/  LDC.64 R4, c[0x0][0x220] ;  /* 0x00008800ff047b82 */ /* 0x000f300000000a00 */
[----:B------:R-:W5:Y:S08]  /*0070*/  LDC.64 R12, c[0x0][0x248] ;  /* 0x00009200ff0c7b82 */ /* 0x000f700000000a00 */
[----:B------:R-:W4:Y:S01]  /*0080*/  LDC.64 R8, c[0x0][0x238] ;  /* 0x00008e00ff087b82 */ /* 0x000f220000000a00 */
[----:B-1----:R-:W-:-:S05]  /*0090*/  IMAD.SHL.U32 R0, R0, 0x2, RZ ;  /* 0x0000000200007824 */ /* 0x002fca00078e00ff */
[----:B------:R-:W-:-:S05]  /*00a0*/  LOP3.LUT R3, R0, 0x1fe, RZ, 0xc0, !PT ;  /* 0x000001fe00037812 */ /* 0x000fca00078ec0ff */
[----:B---3--:R-:W-:-:S05]  /*00b0*/  IMAD R2, R16, 0x200, R3 ;  /* 0x0000020010027824 */ /* 0x008fca00078e0203 */
[----:B------:R-:W-:-:S04]  /*00c0*/  SHF.R.S32.HI R3, RZ, 0x1f, R2 ;  /* 0x0000001fff037819 */ /* 0x000fc80000011402 */
[----:B------:R-:W-:-:S04]  /*00d0*/  LEA.HI R0, R3, R2, RZ, 0x5 ;  /* 0x0000000203007211 */ /* 0x000fc800078f28ff */
[----:B------:R-:W-:Y:S02]  /*00e0*/  SHF.R.S32.HI R3, RZ, 0x5, R0 ;  /* 0x00000005ff037819 */ /* 0x000fe40000011400 */
[----:B------:R-:W-:Y:S02]  /*00f0*/  LOP3.LUT R7, R0, 0xffffffe0, RZ, 0xc0, !PT ;  /* 0xffffffe000077812 */ /* 0x000fe400078ec0ff */
[----:B------:R-:W-:-:S04]  /*0100*/  LEA.HI R6, R3, R3, RZ, 0x5 ;  /* 0x0000000303067211 */ /* 0x000fc800078f28ff */
[----:B------:R-:W-:-:S05]  /*0110*/  LOP3.LUT R6, R6, 0xffffffe0, RZ, 0xc0, !PT ;  /* 0xffffffe006067812 */ /* 0x000fca00078ec0ff */
[----:B------:R-:W-:-:S04]  /*0120*/  IMAD.IADD R3, R3, 0x1, -R6 ;  /* 0x0000000103037824 */ /* 0x000fc800078e0a06 */
[----:B--2---:R-:W-:-:S06]  /*0130*/  IMAD.WIDE R14, R3, 0x8, R14 ;  /* 0x00000008030e7825 */ /* 0x004fcc00078e020e */
[----:B------:R-:W2:Y:S01]  /*0140*/  LDG.E.EL.64 R14, desc[UR4][R14.64] ;  /* 0x000000040e0e7981 */ /* 0x000ea2000c2e1b00 */
[----:B------:R-:W-:Y:S02]  /*0150*/  IMAD.IADD R0, R2, 0x1, -R7 ;  /* 0x0000000102007824 */ /* 0x000fe400078e0a07 */
[----:B-----5:R-:W-:-:S04]  /*0160*/  IMAD.WIDE R12, R3, 0x8, R12 ;  /* 0x00000008030c7825 */ /* 0x020fc800078e020c */
[C---:B----4-:R-:W-:Y:S02]  /*0170*/  IMAD.WIDE R4, R0.reuse, 0x8, R4 ;  /* 0x0000000800047825 */ /* 0x050fe400078e0204 */
[----:B------:R-:W3:Y:S04]  /*0180*/  LDG.E.EL.64 R12, desc[UR4][R12.64] ;  /* 0x000000040c0c7981 */ /* 0x000ee8000c2e1b00 */
[----:B------:R-:W4:Y:S01]  /*0190*/  LDG.E.EL.128 R4, desc[UR4][R4.64] ;  /* 0x0000000404047981 */ /* 0x000f22000c2e1d00 */
[----:B0-----:R-:W-:-:S06]  /*01a0*/  IMAD.WIDE R8, R0, 0x8, R8 ;  /* 0x0000000800087825 */ /* 0x001fcc00078e0208 */
[----:B------:R-:W5:Y:S01]  /*01b0*/  LDG.E.EL.128 R8, desc[UR4][R8.64] ;  /* 0x0000000408087981 */ /* 0x000f62000c2e1d00 */
[----:B------:R-:W-:-:S04]  /*01c0*/  SHF.R.S32.HI R19, RZ, 0x16, R16 ;  /* 0x00000016ff137819 */ /* 0x000fc80000011410 */
[----:B------:R-:W-:-:S04]  /*01d0*/  SGXT R19, R19, 0x1 ;  /* 0x000000011313781a */ /* 0x000fc80000000200 */
[----:B------:R-:W-:Y:S02]  /*01e0*/  LEA.HI R19, R19, R2, RZ, 0xa ;  /* 0x0000000213137211 */ /* 0x000fe400078f50ff */
[----:B--2---:R-:W-:-:S04]  /*01f0*/  SHF.R.U32.HI R17, RZ, 0x1b, R15 ;  /* 0x0000001bff117819 */ /* 0x004fc8000001160f */
[----:B------:R-:W-:-:S04]  /*0200*/  LOP3.LUT R17, R17, 0x10, RZ, 0xc0, !PT ;  /* 0x0000001011117812 */ /* 0x000fc800078ec0ff */
[----:B------:R-:W-:-:S05]  /*0210*/  IADD3 R16, P0, R14, R17, RZ ;  /* 0x000000110e107210 */ /* 0x000fca0007f1e0ff */
[----:B------:R-:W-:Y:S01]  /*0220*/  IMAD.X R17, RZ, RZ, R15, P0 ;  /* 0x000000ffff117224 */ /* 0x000fe200000e060f */
[C---:B----4-:R-:W-:Y:S02]  /*0230*/  LEA R23, P0, R4.reuse, UR6, 0x2 ;  /* 0x0000000604177c11 */ /* 0x050fe4000f8010ff */
[----:B---3--:R-:W-:Y:S02]  /*0240*/  SHF.R.U32.HI R15, RZ, 0x1b, R13 ;  /* 0x0000001bff0f7819 */ /* 0x008fe4000001160d */
[--C-:B------:R-:W-:Y:S02]  /*0250*/  SHF.R.U32.HI R14, RZ, 0x19, R5.reuse ;  /* 0x00000019ff0e7819 */ /* 0x100fe40000011605 */
[----:B------:R-:W-:Y:S02]  /*0260*/  LEA.HI.X R22, R4, UR7, R5, 0x2, P0 ;  /* 0x0000000704167c11 */ /* 0x000fe400080f1405 */
[----:B------:R-:W-:Y:S02]  /*0270*/  LOP3.LUT R15, R15, 0x10, RZ, 0xc0, !PT ;  /* 0x000000100f0f7812 */ /* 0x000fe400078ec0ff */
[----:B------:R-:W-:-:S02]  /*0280*/  LEA R4, P0, R6, UR6, 0x2 ;  /* 0x0000000606047c11 */ /* 0x000fc4000f8010ff */
[----:B------:R-:W-:Y:S02]  /*0290*/  LOP3.LUT R14, R14, 0x40, RZ, 0xc0, !PT ;  /* 0x000000400e0e7812 */ /* 0x000fe400078ec0ff */
[----:B------:R-:W-:Y:S02]  /*02a0*/  IADD3 R18, P2, R12, R15, RZ ;  /* 0x0000000f0c127210 */ /* 0x000fe40007f5e0ff */
[--C-:B------:R-:W-:Y:S02]  /*02b0*/  SHF.R.U32.HI R21, RZ, 0x19, R7.reuse ;  /* 0x00000019ff157819 */ /* 0x100fe40000011607 */
[----:B------:R-:W-:Y:S02]  /*02c0*/  LEA.HI.X R20, R6, UR7, R7, 0x2, P0 ;  /* 0x0000000706147c11 */ /* 0x000fe400080f1407 */
[----:B------:R-:W-:Y:S02]  /*02d0*/  IADD3 R7, P0, R14, R23, RZ ;  /* 0x000000170e077210 */ /* 0x000fe40007f1e0ff */
[C---:B------:R-:W-:Y:S01]  /*02e0*/  SHF.L.U64.HI R17, R16.reuse, 0x6, R17 ;  /* 0x0000000610117819 */ /* 0x040fe20000010211 */
[----:B------:R-:W-:Y:S01]  /*02f0*/  IMAD.SHL.U32 R16, R16, 0x40, RZ ;  /* 0x0000004010107824 */ /* 0x000fe200078e00ff */
[----:B------:R-:W-:Y:S01]  /*0300*/  SHF.R.S32.HI R5, RZ, 0xa, R19 ;  /* 0x0000000aff057819 */ /* 0x000fe20000011413 */
[----:B------:R-:W-:Y:S01]  /*0310*/  IMAD.X R19, RZ, RZ, R13, P2 ;  /* 0x000000ffff137224 */ /* 0x000fe200010e060d */
[----:B------:R-:W-:Y:S01]  /*0320*/  LOP3.LUT R21, R21, 0x40, RZ, 0xc0, !PT ;  /* 0x0000004015157812 */ /* 0x000fe200078ec0ff */
[----:B------:R-:W-:Y:S01]  /*0330*/  IMAD.X R22, RZ, RZ, R22, P0 ;  /* 0x000000ffff167224 */ /* 0x000fe200000e0616 */
[----:B------:R-:W-:-:S02]  /*0340*/  IADD3 R24, P0, R16, R7, RZ ;  /* 0x0000000710187210 */ /* 0x000fc40007f1e0ff */
[----:B------:R-:W-:Y:S01]  /*0350*/  IADD3 R21, P1, R21, R4, RZ ;  /* 0x0000000415157210 */ /* 0x000fe20007f3e0ff */
[----:B------:R-:W-:Y:S01]  /*0360*/  IMAD.HI R6, R5, 0x2aaaaaab, RZ ;  /* 0x2aaaaaab05067827 */ /* 0x000fe200078e02ff */
[C---:B------:R-:W-:Y:S02]  /*0370*/  SHF.L.U64.HI R19, R18.reuse, 0x6, R19 ;  /* 0x0000000612137819 */ /* 0x040fe40000010213 */
[----:B------:R-:W-:Y:S01]  /*0380*/  IADD3.X R25, R17, R22, RZ, P0, !PT ;  /* 0x0000001611197210 */ /* 0x000fe200007fe4ff */
[----:B------:R-:W-:Y:S01]  /*0390*/  IMAD.SHL.U32 R18, R18, 0x40, RZ ;  /* 0x0000004012127824 */ /* 0x000fe200078e00ff */
[----:B-----5:R-:W-:Y:S01]  /*03a0*/  LEA R26, P0, R8, UR6, 0x2 ;  /* 0x00000006081a7c11 */ /* 0x020fe2000f8010ff */
[----:B------:R-:W-:Y:S01]  /*03b0*/  IMAD.X R20, RZ, RZ, R20, P1 ;  /* 0x000000ffff147224 */ /* 0x000fe200008e0614 */
[----:B------:R-:W-:Y:S02]  /*03c0*/  IADD3 R14, P1, R21, R16, RZ ;  /* 0x00000010150e7210 */ /* 0x000fe40007f3e0ff */
[----:B------:R-:W-:-:S02]  /*03d0*/  SHF.R.U32.HI R13, RZ, 0x1f, R6 ;  /* 0x0000001fff0d7819 */ /* 0x000fc40000011606 */
[----:B------:R-:W-:Y:S02]  /*03e0*/  IADD3 R12, P2, R18, R7, RZ ;  /* 0x00000007120c7210 */ /* 0x000fe40007f5e0ff */
[--C-:B------:R-:W-:Y:S02]  /*03f0*/  SHF.R.U32.HI R29, RZ, 0x19, R9.reuse ;  /* 0x00000019ff1d7819 */ /* 0x100fe40000011609 */
[----:B------:R-:W-:Y:S02]  /*0400*/  LEA.HI.X R28, R8, UR7, R9, 0x2, P0 ;  /* 0x00000007081c7c11 */ /* 0x000fe400080f1409 */
[----:B------:R-:W0:Y:S01]  /*0410*/  LDC.64 R8, c[0x0][0x230] ;  /* 0x00008c00ff087b82 */ /* 0x000e220000000a00 */
[----:B------:R-:W-:Y:S01]  /*0420*/  IMAD.X R15, R20, 0x1, R17, P1 ;  /* 0x00000001140f7824 */ /* 0x000fe200008e0611 */
[----:B------:R-:W-:Y:S01]  /*0430*/  LEA.HI R6, R6, R13, RZ, 0x1e ;  /* 0x0000000d06067211 */ /* 0x000fe200078ff0ff */
[----:B------:R-:W-:Y:S02]  /*0440*/  IMAD.SHL.U32 R4, R5, 0x100, RZ ;  /* 0x0000010005047824 */ /* 0x000fe400078e00ff */
[----:B------:R-:W-:Y:S01]  /*0450*/  IMAD.X R13, R19, 0x1, R22, P2 ;  /* 0x00000001130d7824 */ /* 0x000fe200010e0616 */
[----:B------:R-:W-:Y:S01]  /*0460*/  SHF.R.U32.HI R22, RZ, 0x19, R11 ;  /* 0x00000019ff167819 */ /* 0x000fe2000001160b */
[----:B------:R-:W-:Y:S01]  /*0470*/  IMAD.WIDE R14, R4, 0x4, R14 ;  /* 0x00000004040e7825 */ /* 0x000fe200078e020e */
[----:B------:R-:W-:-:S02]  /*0480*/  LOP3.LUT R29, R29, 0x40, RZ, 0xc0, !PT ;  /* 0x000000401d1d7812 */ /* 0x000fc400078ec0ff */
[----:B------:R-:W-:Y:S01]  /*0490*/  LEA R27, P1, R10, UR6, 0x2 ;  /* 0x000000060a1b7c11 */ /* 0x000fe2000f8210ff */
[----:B------:R-:W-:Y:S01]  /*04a0*/  IMAD.WIDE R12, R4, 0x4, R12 ;  /* 0x00000004040c7825 */ /* 0x000fe200078e020c */
[----:B------:R-:W-:Y:S02]  /*04b0*/  LOP3.LUT R22, R22, 0x40, RZ, 0xc0, !PT ;  /* 0x0000004016167812 */ /* 0x000fe400078ec0ff */
[----:B------:R-:W-:Y:S01]  /*04c0*/  IADD3 R29, P0, R29, R26, RZ ;  /* 0x0000001a1d1d7210 */ /* 0x000fe20007f1e0ff */
[----:B------:R-:W-:Y:S01]  /*04d0*/  IMAD R5, R6, -0x18, R5 ;  /* 0xffffffe806057824 */ /* 0x000fe200078e0205 */
[----:B------:R-:W-:Y:S01]  /*04e0*/  LEA.HI.X R11, R10, UR7, R11, 0x2, P1 ;  /* 0x000000070a0b7c11 */ /* 0x000fe200088f140b */
[----:B------:R-:W-:Y:S01]  /*04f0*/  IMAD.WIDE R24, R4, 0x4, R24 ;  /* 0x0000000404187825 */ /* 0x000fe200078e0218 */
[----:B------:R1:W2:Y:S01]  /*0500*/  LDG.E.EL R6, desc[UR4][R14.64] ;  /* 0x000000040e067981 */ /* 0x0002a2000c2e1900 */
[----:B------:R-:W-:-:S03]  /*0510*/  IADD3 R10, P3, R18, R21, RZ ;  /* 0x00000015120a7210 */ /* 0x000fc60007f7e0ff */
[----:B------:R3:W4:Y:S04]  /*0520*/  LDG.E.EL R23, desc[UR4][R12.64] ;  /* 0x000000040c177981 */ /* 0x000728000c2e1900 */
[----:B------:R5:W2:Y:S01]  /*0530*/  LDG.E.EL R7, desc[UR4][R24.64] ;  /* 0x0000000418077981 */ /* 0x000aa2000c2e1900 */
[----:B-1----:R-:W-:Y:S01]  /*0540*/  IADD3 R15, P1, R22, R27, RZ ;  /* 0x0000001b160f7210 */ /* 0x002fe20007f3e0ff */
[----:B------:R-:W-:Y:S01]  /*0550*/  IMAD.X R22, RZ, RZ, R28, P0 ;  /* 0x000000ffff167224 */ /* 0x000fe200000e061c */
[----:B------:R-:W-:Y:S02]  /*0560*/  IADD3 R14, P4, R18, R29, RZ ;  /* 0x0000001d120e7210 */ /* 0x000fe40007f9e0ff */
[----:B---3--:R-:W-:Y:S02]  /*0570*/  IADD3 R12, P0, R29, R16, RZ ;  /* 0x000000101d0c7210 */ /* 0x008fe40007f1e0ff */
[----:B------:R-:W-:-:S02]  /*0580*/  IADD3 R16, P2, R15, R16, RZ ;  /* 0x000000100f107210 */ /* 0x000fc40007f5e0ff */
[----:B------:R-:W-:Y:S01]  /*0590*/  IADD3 R18, P5, R18, R15, RZ ;  /* 0x0000000f12127210 */ /* 0x000fe20007fbe0ff */
[----:B-----5:R-:W-:Y:S01]  /*05a0*/  IMAD.X R24, RZ, RZ, R11, P1 ;  /* 0x000000ffff187224 */ /* 0x020fe200008e060b */
[----:B------:R-:W-:Y:S01]  /*05b0*/  IADD3.X R11, R19, R20, RZ, P3, !PT ;  /* 0x00000014130b7210 */ /* 0x000fe20001ffe4ff */
[--C-:B------:R-:W-:Y:S01]  /*05c0*/  IMAD.X R13, R22, 0x1, R17.reuse, P0 ;  /* 0x00000001160d7824 */ /* 0x100fe200000e0611 */
[----:B------:R-:W1:Y:S01]  /*05d0*/  LDC.64 R20, c[0x0][0x240] ;  /* 0x00009000ff147b82 */ /* 0x000e620000000a00 */
[C---:B------:R-:W-:Y:S02]  /*05e0*/  IMAD.X R15, R19.reuse, 0x1, R22, P4 ;  /* 0x00000001130f7824 */ /* 0x040fe400020e0616 */
[----:B------:R-:W-:Y:S02]  /*05f0*/  IMAD.X R17, R24, 0x1, R17, P2 ;  /* 0x0000000118117824 */ /* 0x000fe400010e0611 */
[----:B------:R-:W-:Y:S02]  /*0600*/  IMAD.X R19, R19, 0x1, R24, P5 ;  /* 0x0000000113137824 */ /* 0x000fe400028e0618 */
[----:B0-----:R-:W-:-:S04]  /*0610*/  IMAD.WIDE R8, R5, 0x4, R8 ;  /* 0x0000000405087825 */ /* 0x001fc800078e0208 */
[C---:B------:R-:W-:Y:S02]  /*0620*/  IMAD.WIDE R10, R4.reuse, 0x4, R10 ;  /* 0x00000004040a7825 */ /* 0x040fe400078e020a */
[----:B------:R-:W3:Y:S02]  /*0630*/  LDG.E.EL R9, desc[UR4][R8.64] ;  /* 0x0000000408097981 */ /* 0x000ee4000c2e1900 */
[C---:B------:R-:W-:Y:S02]  /*0640*/  IMAD.WIDE R12, R4.reuse, 0x4, R12 ;  /* 0x00000004040c7825 */ /* 0x040fe400078e020c */
[----:B------:R-:W5:Y:S02]  /*0650*/  LDG.E.EL R10, desc[UR4][R10.64] ;  /* 0x000000040a0a7981 */ /* 0x000f64000c2e1900 */
[C---:B------:R-:W-:Y:S02]  /*0660*/  IMAD.WIDE R14, R4.reuse, 0x4, R14 ;  /* 0x00000004040e7825 */ /* 0x040fe400078e020e */
[----:B------:R-:W5:Y:S02]  /*0670*/  LDG.E.EL R12, desc[UR4][R12.64] ;  /* 0x000000040c0c7981 */ /* 0x000f64000c2e1900 */
[----:B------:R-:W-:-:S02]  /*0680*/  IMAD.WIDE R16, R4, 0x4, R16 ;  /* 0x0000000404107825 */ /* 0x000fc400078e0210 */
[----:B------:R-:W5:Y:S02]  /*0690*/  LDG.E.EL R14, desc[UR4][R14.64] ;  /* 0x000000040e0e7981 */ /* 0x000f64000c2e1900 */
[----:B------:R-:W-:Y:S02]  /*06a0*/  IMAD.WIDE R18, R4, 0x4, R18 ;  /* 0x0000000404127825 */ /* 0x000fe400078e0212 */
[----:B------:R-:W0:Y:S01]  /*06b0*/  LDC.64 R4, c[0x0][0x250] ;  /* 0x00009400ff047b82 */ /* 0x000e220000000a00 */
[----:B------:R-:W5:Y:S04]  /*06c0*/  LDG.E.EL R17, desc[UR4][R16.64] ;  /* 0x0000000410117981 */ /* 0x000f68000c2e1900 */
[----:B------:R-:W5:Y:S01]  /*06d0*/  LDG.E.EL R18, desc[UR4][R18.64] ;  /* 0x0000000412127981 */ /* 0x000f62000c2e1900 */
[----:B-1----:R-:W-:-:S06]  /*06e0*/  IMAD.WIDE R20, R0, 0x4, R20 ;  /* 0x0000000400147825 */ /* 0x002fcc00078e0214 */
[----:B------:R-:W5:Y:S01]  /*06f0*/  LDG.E.EL.64 R20, desc[UR4][R20.64] ;  /* 0x0000000414147981 */ /* 0x000f62000c2e1b00 */
[----:B0-----:R-:W-:Y:S02]  /*0700*/  IMAD.WIDE R24, R3, 0x4, R4 ;  /* 0x0000000403187825 */ /* 0x001fe400078e0204 */
[----:B------:R-:W0:Y:S04]  /*0710*/  LDC.64 R4, c[0x0][0x210] ;  /* 0x00008400ff047b82 */ /* 0x000e280000000a00 */
[----:B------:R-:W5:Y:S01]  /*0720*/  LDG.E.EL R24, desc[UR4][R24.64] ;  /* 0x0000000418187981 */ /* 0x000f62000c2e1900 */
[----:B0-----:R-:W-:Y:S01]  /*0730*/  IMAD.WIDE R4, R2, 0x4, R4 ;  /* 0x0000000402047825 */ /* 0x001fe200078e0204 */
[----:B--2---:R-:W-:Y:S02]  /*0740*/  FSETP.GT.AND P6, PT, R7, RZ, PT ;  /* 0x000000ff0700720b */ /* 0x004fe40003fc4000 */
[----:B----4-:R-:W-:-:S02]  /*0750*/  FSETP.GT.AND P4, PT, R23, RZ, PT ;  /* 0x000000ff1700720b */ /* 0x010fc40003f84000 */
[----:B------:R-:W-:-:S09]  /*0760*/  FSETP.GT.AND P2, PT, R6, RZ, PT ;  /* 0x000000ff0600720b */ /* 0x000fd20003f44000 */
[----:B---3--:R-:W-:Y:S01]  /*0770*/  @!P6 FMUL R7, R9, R7 ;  /* 0x000000070907e220 */ /* 0x008fe20000400000 */
[----:B-----5:R-:W-:Y:S02]  /*0780*/  FSETP.GT.AND P1, PT, R10, RZ, PT ;  /* 0x000000ff0a00720b */ /* 0x020fe40003f24000 */
[----:B------:R-:W-:Y:S02]  /*0790*/  FSETP.GT.AND P5, PT, R12, RZ, PT ;  /* 0x000000ff0c00720b */ /* 0x000fe40003fa4000 */
[----:B------:R-:W-:Y:S02]  /*07a0*/  FSETP.GT.AND P3, PT, R14, RZ, PT ;  /* 0x000000ff0e00720b */ /* 0x000fe40003f64000 */
[----:B------:R-:W-:Y:S02]  /*07b0*/  FSETP.GT.AND P0, PT, R17, RZ, PT ;  /* 0x000000ff1100720b */ /* 0x000fe40003f04000 */
[----:B------:R-:W-:-:S07]  /*07c0*/  FSETP.GT.AND P6, PT, R18, RZ, PT ;  /* 0x000000ff1200720b */ /* 0x000fce0003fc4000 */
[C---:B------:R-:W-:Y:S01]  /*07d0*/  @!P5 FMUL R12, R9.reuse, R12 ;  /* 0x0000000c090cd220 */ /* 0x040fe20000400000 */
[C---:B------:R-:W-:Y:S01]  /*07e0*/  @!P4 FMUL R23, R9.reuse, R23 ;  /* 0x000000170917c220 */ /* 0x040fe20000400000 */
[C---:B------:R-:W-:Y:S01]  /*07f0*/  @!P2 FMUL R6, R9.reuse, R6 ;  /* 0x000000060906a220 */ /* 0x040fe20000400000 */
[C---:B------:R-:W-:Y:S01]  /*0800*/  @!P3 FMUL R14, R9.reuse, R14 ;  /* 0x0000000e090eb220 */ /* 0x040fe20000400000 */
[C---:B------:R-:W-:Y:S01]  /*0810*/  @!P1 FMUL R10, R9.reuse, R10 ;  /* 0x0000000a090a9220 */ /* 0x040fe20000400000 */
[C---:B------:R-:W-:Y:S01]  /*0820*/  @!P0 FMUL R17, R9.reuse, R17 ;  /* 0x0000001109118220 */ /* 0x040fe20000400000 */
[----:B------:R-:W-:Y:S01]  /*0830*/  @!P6 FMUL R18, R9, R18 ;  /* 0x000000120912e220 */ /* 0x000fe20000400000 */
[----:B------:R-:W-:Y:S01]  /*0840*/  FADD R12, -R7, R12 ;  /* 0x0000000c070c7221 */ /* 0x000fe20000000100 */
[----:B------:R-:W-:Y:S01]  /*0850*/  FADD R14, -R23, R14 ;  /* 0x0000000e170e7221 */ /* 0x000fe20000000100 */
[----:B------:R-:W-:Y:S01]  /*0860*/  FADD R17, -R6, R17 ;  /* 0x0000001106117221 */ /* 0x000fe20000000100 */
[----:B------:R-:W-:Y:S01]  /*0870*/  FADD R3, -R10, R18 ;  /* 0x000000120a037221 */ /* 0x000fe20000000100 */
[C---:B------:R-:W-:Y:S01]  /*0880*/  FFMA R7, R20.reuse, R12, R7 ;  /* 0x0000000c14077223 */ /* 0x040fe20000000007 */
[----:B------:R-:W-:Y:S01]  /*0890*/  FFMA R14, R20, R14, R23 ;  /* 0x0000000e140e7223 */ /* 0x000fe20000000017 */
[C---:B------:R-:W-:Y:S01]  /*08a0*/  FFMA R17, R21.reuse, R17, R6 ;  /* 0x0000001115117223 */ /* 0x040fe20000000006 */
[----:B------:R-:W-:-:S02]  /*08b0*/  FFMA R10, R21, R3, R10 ;  /* 0x00000003150a7223 */ /* 0x000fc4000000000a */
[----:B------:R-:W-:Y:S02]  /*08c0*/  FADD R14, -R7, R14 ;  /* 0x0000000e070e7221 */ /* 0x000fe40000000100 */
[----:B------:R-:W-:Y:S02]  /*08d0*/  FADD R10, -R17, R10 ;  /* 0x0000000a110a7221 */ /* 0x000fe40000000100 */
[C---:B------:R-:W-:Y:S02]  /*08e0*/  FFMA R14, R24.reuse, R14, R7 ;  /* 0x0000000e180e7223 */ /* 0x040fe40000000007 */
[----:B------:R-:W-:-:S05]  /*08f0*/  FFMA R15, R24, R10, R17 ;  /* 0x0000000a180f7223 */ /* 0x000fca0000000011 */
[----:B------:R-:W-:Y:S01]  /*0900*/  STG.E.64 desc[UR4][R4.64], R14 ;  /* 0x0000000e04007986 */ /* 0x000fe2000c101b04 */
[----:B------:R-:W-:Y:S05]  /*0910*/  EXIT ;  /* 0x000000000000794d */ /* 0x000fea0003800000 */
.L_x_0:
[----:B------:R-:W-:-:S00]  /*0920*/  BRA `(.L_x_0) ;  /* 0xfffffffc00fc7947 */ /* 0x000fc0000383ffff */
[----:B------:R-:W-:-:S00]  /*0930*/  NOP ;  /* 0x0000000000007918 */ /* 0x000fc00000000000 */
        /* <DEDUP_REMOVED lines=12> */
.L_x_1:


//--------------------- .nv.constant0.triton_poi_fused__prelu_kernel__unsafe_index_add_mul_sub_59 --------------------------
	.section	.nv.constant0.triton_poi_fused__prelu_kernel__unsafe_index_add_mul_sub_59,"a",@progbits
	.sectionflags	@""
	.align	4
.nv.constant0.triton_poi_fused__prelu_kernel__unsafe_index_add_mul_sub_59:
	.zero		604
